	.headerflags	@"EF_CUDA_TEXMODE_UNIFIED EF_CUDA_64BIT_ADDRESS EF_CUDA_ACCELERATORS EF_CUDA_SM90 EF_CUDA_VIRTUAL_SM(EF_CUDA_SM90)"
	.elftype	@"ET_EXEC"


//--------------------- .nv.info                  --------------------------
	.section	.nv.info,"",@"SHT_CUDA_INFO"
	.align	4


	//----- nvinfo : EIATTR_REGCOUNT
	.align		4
        /*0000*/ 	.byte	0x04, 0x2f
        /*0002*/ 	.short	(.L_3 - .L_2)
	.align		4
.L_2:
        /*0004*/ 	.word	index@(triton_poi_fused__native_batch_norm_legit_no_training_convolution_hardtanh_53)
        /*0008*/ 	.word	0x00000020


	//----- nvinfo : EIATTR_MIN_STACK_SIZE
	.align		4
.L_3:
        /*000c*/ 	.byte	0x04, 0x12
        /*000e*/ 	.short	(.L_5 - .L_4)
	.align		4
.L_4:
        /*0010*/ 	.word	index@(triton_poi_fused__native_batch_norm_legit_no_training_convolution_hardtanh_53)
        /*0014*/ 	.word	0x00000000


	//----- nvinfo : EIATTR_FRAME_SIZE
	.align		4
.L_5:
        /*0018*/ 	.byte	0x04, 0x11
        /*001a*/ 	.short	(.L_7 - .L_6)
	.align		4
.L_6:
        /*001c*/ 	.word	index@(triton_poi_fused__native_batch_norm_legit_no_training_convolution_hardtanh_53)
        /*0020*/ 	.word	0x00000000


	//----- nvinfo : EIATTR_MIN_STACK_SIZE
	.align		4
.L_7:
        /*0024*/ 	.byte	0x04, 0x12
        /*0026*/ 	.short	(.L_9 - .L_8)
	.align		4
.L_8:
        /*0028*/ 	.word	index@(triton_poi_fused__native_batch_norm_legit_no_training_convolution_hardtanh_53)
        /*002c*/ 	.word	0x00000000
.L_9:


//--------------------- .nv.info.triton_poi_fused__native_batch_norm_legit_no_training_convolution_hardtanh_53 --------------------------
	.section	.nv.info.triton_poi_fused__native_batch_norm_legit_no_training_convolution_hardtanh_53,"",@"SHT_CUDA_INFO"
	.sectionflags	@""
	.align	4


	//----- nvinfo : EIATTR_CUDA_API_VERSION
	.align		4
        /*0000*/ 	.byte	0x04, 0x37
        /*0002*/ 	.short	(.L_11 - .L_10)
.L_10:
        /*0004*/ 	.word	0x0000007c


	//----- nvinfo : EIATTR_KPARAM_INFO
	.align		4
.L_11:
        /*0008*/ 	.byte	0x04, 0x17
        /*000a*/ 	.short	(.L_13 - .L_12)
.L_12:
        /*000c*/ 	.word	0x00000000
        /*0010*/ 	.short	0x0007
        /*0012*/ 	.short	0x0038
        /*0014*/ 	.byte	0x00, 0xf0, 0x11, 0x00


	//----- nvinfo : EIATTR_KPARAM_INFO
	.align		4
.L_13:
        /*0018*/ 	.byte	0x04, 0x17
        /*001a*/ 	.short	(.L_15 - .L_14)
.L_14:
        /*001c*/ 	.word	0x00000000
        /*0020*/ 	.short	0x0006
        /*0022*/ 	.short	0x0030
        /*0024*/ 	.byte	0x00, 0xf4, 0x21, 0x00


	//----- nvinfo : EIATTR_KPARAM_INFO
	.align		4
.L_15:
        /*0028*/ 	.byte	0x04, 0x17
        /*002a*/ 	.short	(.L_17 - .L_16)
.L_16:
        /*002c*/ 	.word	0x00000000
        /*0030*/ 	.short	0x0005
        /*0032*/ 	.short	0x0028
        /*0034*/ 	.byte	0x00, 0xf4, 0x21, 0x00


	//----- nvinfo : EIATTR_KPARAM_INFO
	.align		4
.L_17:
        /*0038*/ 	.byte	0x04, 0x17
        /*003a*/ 	.short	(.L_19 - .L_18)
.L_18:
        /*003c*/ 	.word	0x00000000
        /*0040*/ 	.short	0x0004
        /*0042*/ 	.short	0x0020
        /*0044*/ 	.byte	0x00, 0xf4, 0x21, 0x00


	//----- nvinfo : EIATTR_KPARAM_INFO
	.align		4
.L_19:
        /*0048*/ 	.byte	0x04, 0x17
        /*004a*/ 	.short	(.L_21 - .L_20)
.L_20:
        /*004c*/ 	.word	0x00000000
        /*0050*/ 	.short	0x0003
        /*0052*/ 	.short	0x0018
        /*0054*/ 	.byte	0x00, 0xf4, 0x21, 0x00


	//----- nvinfo : EIATTR_KPARAM_INFO
	.align		4
.L_21:
        /*0058*/ 	.byte	0x04, 0x17
        /*005a*/ 	.short	(.L_23 - .L_22)
.L_22:
        /*005c*/ 	.word	0x00000000
        /*0060*/ 	.short	0x0002
        /*0062*/ 	.short	0x0010
        /*0064*/ 	.byte	0x00, 0xf4, 0x21, 0x00


	//----- nvinfo : EIATTR_KPARAM_INFO
	.align		4
.L_23:
        /*0068*/ 	.byte	0x04, 0x17
        /*006a*/ 	.short	(.L_25 - .L_24)
.L_24:
        /*006c*/ 	.word	0x00000000
        /*0070*/ 	.short	0x0001
        /*0072*/ 	.short	0x0008
        /*0074*/ 	.byte	0x00, 0xf4, 0x21, 0x00


	//----- nvinfo : EIATTR_KPARAM_INFO
	.align		4
.L_25:
        /*0078*/ 	.byte	0x04, 0x17
        /*007a*/ 	.short	(.L_27 - .L_26)
.L_26:
        /*007c*/ 	.word	0x00000000
        /*0080*/ 	.short	0x0000
        /*0082*/ 	.short	0x0000
        /*0084*/ 	.byte	0x00, 0xf4, 0x21, 0x00


	//----- nvinfo : EIATTR_SPARSE_MMA_MASK
	.align		4
.L_27:
        /*0088*/ 	.byte	0x03, 0x50
        /*008a*/ 	.short	0x0000


	//----- nvinfo : EIATTR_MAXREG_COUNT
	.align		4
        /*008c*/ 	.byte	0x03, 0x1b
        /*008e*/ 	.short	0x00ff


	//----- nvinfo : EIATTR_EXIT_INSTR_OFFSETS
	.align		4
        /*0090*/ 	.byte	0x04, 0x1c
        /*0092*/ 	.short	(.L_29 - .L_28)


	//   ....[0]....
.L_28:
        /*0094*/ 	.word	0x000005f0


	//   ....[1]....
        /*0098*/ 	.word	0x00000610


	//----- nvinfo : EIATTR_REQNTID
	.align		4
.L_29:
        /*009c*/ 	.byte	0x04, 0x10
        /*009e*/ 	.short	(.L_31 - .L_30)
.L_30:
        /*00a0*/ 	.word	0x00000080
        /*00a4*/ 	.word	0x00000001
        /*00a8*/ 	.word	0x00000001


	//----- nvinfo : EIATTR_CBANK_PARAM_SIZE
	.align		4
.L_31:
        /*00ac*/ 	.byte	0x03, 0x19
        /*00ae*/ 	.short	0x003c


	//----- nvinfo : EIATTR_PARAM_CBANK
	.align		4
        /*00b0*/ 	.byte	0x04, 0x0a
        /*00b2*/ 	.short	(.L_33 - .L_32)
	.align		4
.L_32:
        /*00b4*/ 	.word	index@(.nv.constant0.triton_poi_fused__native_batch_norm_legit_no_training_convolution_hardtanh_53)
        /*00b8*/ 	.short	0x0210
        /*00ba*/ 	.short	0x003c


	//----- nvinfo : EIATTR_SW_WAR
	.align		4
.L_33:
        /*00bc*/ 	.byte	0x04, 0x36
        /*00be*/ 	.short	(.L_35 - .L_34)
.L_34:
        /*00c0*/ 	.word	0x00000008
.L_35:


//--------------------- .nv.callgraph             --------------------------
	.section	.nv.callgraph,"",@"SHT_CUDA_CALLGRAPH"
	.align	4
	.sectionentsize	8
	.align		4
        /*0000*/ 	.word	0x00000000
	.align		4
        /*0004*/ 	.word	0xffffffff
	.align		4
        /*0008*/ 	.word	0x00000000
	.align		4
        /*000c*/ 	.word	0xfffffffe
	.align		4
        /*0010*/ 	.word	0x00000000
	.align		4
        /*0014*/ 	.word	0xfffffffd
	.align		4
        /*0018*/ 	.word	0x00000000
	.align		4
        /*001c*/ 	.word	0xfffffffc


//--------------------- .nv.constant4             --------------------------
	.section	.nv.constant4,"a",@progbits
	.align	8
	.align		8
.nv.constant4:
        /*0000*/ 	.dword	_$_str
	.align		8
        /*0008*/ 	.dword	_$_str_$_2


//--------------------- .text.triton_poi_fused__native_batch_norm_legit_no_training_convolution_hardtanh_53 --------------------------
	.section	.text.triton_poi_fused__native_batch_norm_legit_no_training_convolution_hardtanh_53,"ax",@progbits
	.align	128
        .global         triton_poi_fused__native_batch_norm_legit_no_training_convolution_hardtanh_53
        .type           triton_poi_fused__native_batch_norm_legit_no_training_convolution_hardtanh_53,@function
        .size           triton_poi_fused__native_batch_norm_legit_no_training_convolution_hardtanh_53,(.L_x_1 - triton_poi_fused__native_batch_norm_legit_no_training_convolution_hardtanh_53)
        .other          triton_poi_fused__native_batch_norm_legit_no_training_convolution_hardtanh_53,@"STO_CUDA_ENTRY STV_DEFAULT"
triton_poi_fused__native_batch_norm_legit_no_training_convolution_hardtanh_53:
.text.triton_poi_fused__native_batch_norm_legit_no_training_convolution_hardtanh_53:
[----:B------:R-:W0:Y:S01]  /*0000*/  LDC R1, c[0x0][0x28] ;  /* 0x00000a00ff017b82 */ /* 0x000e220000000800 */
[----:B------:R-:W1:Y:S01]  /*0010*/  S2R R0, SR_TID.X ;  /* 0x0000000000007919 */ /* 0x000e620000002100 */
[----:B------:R-:W-:-:S06]  /*0020*/  HFMA2.MMA R6, -RZ, RZ, 0, 0 ;  /* 0x00000000ff067435 */ /* 0x000fcc00000001ff */
[----:B------:R-:W2:Y:S01]  /*0030*/  LDC.64 R8, c[0x0][0x228] ;  /* 0x00008a00ff087b82 */ /* 0x000ea20000000a00 */
[----:B------:R-:W-:Y:S01]  /*0040*/  MOV R4, RZ ;  /* 0x000000ff00047202 */ /* 0x000fe20000000f00 */
[----:B------:R-:W3:Y:S01]  /*0050*/  S2R R7, SR_CTAID.X ;  /* 0x0000000000077919 */ /* 0x000ee20000002500 */
[----:B------:R-:W-:-:S05]  /*0060*/  ULDC.64 UR4, c[0x0][0x208] ;  /* 0x0000820000047ab9 */ /* 0x000fca0000000a00 */
[----:B------:R-:W4:Y:S08]  /*0070*/  LDC.64 R16, c[0x0][0x218] ;  /* 0x00008600ff107b82 */ /* 0x000f300000000a00 */
[----:B------:R-:W5:Y:S08]  /*0080*/  LDC.64 R20, c[0x0][0x210] ;  /* 0x00008400ff147b82 */ /* 0x000f700000000a00 */
[----:B------:R-:W5:Y:S01]  /*0090*/  LDC.64 R12, c[0x0][0x238] ;  /* 0x00008e00ff0c7b82 */ /* 0x000f620000000a00 */
[----:B-1----:R-:W-:-:S04]  /*00a0*/  SHF.L.U32 R0, R0, 0x1, RZ ;  /* 0x0000000100007819 */ /* 0x002fc800000006ff */
[----:B------:R-:W-:-:S04]  /*00b0*/  LOP3.LUT R0, R0, 0xfe, RZ, 0xc0, !PT ;  /* 0x000000fe00007812 */ /* 0x000fc800078ec0ff */
[----:B---3--:R-:W-:-:S04]  /*00c0*/  LEA R7, R7, R0, 0x8 ;  /* 0x0000000007077211 */ /* 0x008fc800078e40ff */
[----:B------:R-:W-:Y:S01]  /*00d0*/  IADD3 R5, R7, 0x1, RZ ;  /* 0x0000000107057810 */ /* 0x000fe20007ffe0ff */
[C---:B------:R-:W-:Y:S01]  /*00e0*/  IMAD.HI R0, R7.reuse, -0x99fc267, R6 ;  /* 0xf6603d9907007827 */ /* 0x040fe200078e0206 */
[----:B------:R-:W-:-:S03]  /*00f0*/  ISETP.GE.AND P0, PT, R7, 0x2140, PT ;  /* 0x000021400700780c */ /* 0x000fc60003f06270 */
[----:B------:R-:W-:Y:S01]  /*0100*/  IMAD.HI R2, R5, -0x99fc267, R4 ;  /* 0xf6603d9905027827 */ /* 0x000fe200078e0204 */
[----:B------:R-:W-:-:S04]  /*0110*/  SHF.R.U32.HI R3, RZ, 0x1f, R0 ;  /* 0x0000001fff037819 */ /* 0x000fc80000011600 */
[----:B------:R-:W-:Y:S02]  /*0120*/  SHF.R.U32.HI R11, RZ, 0x1f, R2 ;  /* 0x0000001fff0b7819 */ /* 0x000fe40000011602 */
[----:B------:R-:W-:Y:S01]  /*0130*/  LEA.HI.SX32 R3, R0, R3, 0x19 ;  /* 0x0000000300037211 */ /* 0x000fe200078fcaff */
[----:B------:R-:W-:Y:S01]  /*0140*/  HFMA2.MMA R0, -RZ, RZ, 0, 0 ;  /* 0x00000000ff007435 */ /* 0x000fe200000001ff */
[----:B------:R-:W-:-:S03]  /*0150*/  LEA.HI.SX32 R11, R2, R11, 0x19 ;  /* 0x0000000b020b7211 */ /* 0x000fc600078fcaff */
[----:B------:R-:W-:Y:S02]  /*0160*/  IMAD R3, R3, -0x85, R7 ;  /* 0xffffff7b03037824 */ /* 0x000fe400078e0207 */
[----:B------:R-:W-:Y:S02]  /*0170*/  IMAD R2, R11, -0x85, R5 ;  /* 0xffffff7b0b027824 */ /* 0x000fe400078e0205 */
[C-C-:B--2---:R-:W-:Y:S01]  /*0180*/  IMAD.WIDE R14, R3.reuse, 0x4, R8.reuse ;  /* 0x00000004030e7825 */ /* 0x144fe200078e0208 */
[----:B------:R-:W1:Y:S03]  /*0190*/  LDC.64 R10, c[0x0][0x230] ;  /* 0x00008c00ff0a7b82 */ /* 0x000e660000000a00 */
[----:B------:R-:W-:Y:S01]  /*01a0*/  IMAD.WIDE R18, R2, 0x4, R8 ;  /* 0x0000000402127825 */ /* 0x000fe200078e0208 */
[----:B------:R2:W3:Y:S04]  /*01b0*/  @!P0 LDG.E.EL R0, desc[UR4][R14.64] ;  /* 0x000000040e008981 */ /* 0x0004e8000c2e1900 */
[----:B------:R1:W3:Y:S01]  /*01c0*/  @!P0 LDG.E.EL R4, desc[UR4][R18.64] ;  /* 0x0000000412048981 */ /* 0x0002e2000c2e1900 */
[----:B------:R-:W1:Y:S01]  /*01d0*/  LDC.64 R8, c[0x0][0x220] ;  /* 0x00008800ff087b82 */ /* 0x000e620000000a00 */
[----:B------:R-:W-:Y:S01]  /*01e0*/  MOV R5, RZ ;  /* 0x000000ff00057202 */ /* 0x000fe20000000f00 */
[----:B----4-:R-:W-:Y:S01]  /*01f0*/  IMAD.WIDE R24, R3, 0x4, R16 ;  /* 0x0000000403187825 */ /* 0x010fe200078e0210 */
[----:B--2---:R-:W-:-:S03]  /*0200*/  CS2R R14, SRZ ;  /* 0x00000000000e7805 */ /* 0x004fc6000001ff00 */
[----:B------:R-:W-:Y:S01]  /*0210*/  IMAD.WIDE R16, R2, 0x4, R16 ;  /* 0x0000000402107825 */ /* 0x000fe200078e0210 */
[----:B------:R-:W-:Y:S01]  /*0220*/  CS2R R22, SRZ ;  /* 0x0000000000167805 */ /* 0x000fe2000001ff00 */
[----:B------:R2:W4:Y:S02]  /*0230*/  @!P0 LDG.E.EL R5, desc[UR4][R24.64] ;  /* 0x0000000418058981 */ /* 0x000524000c2e1900 */
[----:B-----5:R-:W-:Y:S02]  /*0240*/  IMAD.WIDE R20, R7, 0x4, R20 ;  /* 0x0000000407147825 */ /* 0x020fe400078e0214 */
[----:B------:R-:W5:Y:S04]  /*0250*/  @!P0 LDG.E.EL R6, desc[UR4][R16.64] ;  /* 0x0000000410068981 */ /* 0x000f68000c2e1900 */
[----:B------:R-:W4:Y:S01]  /*0260*/  @!P0 LDG.E.64 R14, desc[UR4][R20.64] ;  /* 0x00000004140e8981 */ /* 0x000f22000c1e1b00 */
[----:B0-----:R-:W-:-:S04]  /*0270*/  IMAD.WIDE R26, R3, 0x4, R12 ;  /* 0x00000004031a7825 */ /* 0x001fc800078e020c */
[----:B-1----:R-:W-:-:S04]  /*0280*/  IMAD.WIDE R18, R3, 0x4, R8 ;  /* 0x0000000403127825 */ /* 0x002fc800078e0208 */
[C---:B------:R-:W-:Y:S01]  /*0290*/  IMAD.WIDE R8, R2.reuse, 0x4, R8 ;  /* 0x0000000402087825 */ /* 0x040fe200078e0208 */
[----:B------:R-:W5:Y:S03]  /*02a0*/  @!P0 LDG.E.EL R23, desc[UR4][R18.64] ;  /* 0x0000000412178981 */ /* 0x000f66000c2e1900 */
[--C-:B--2---:R-:W-:Y:S01]  /*02b0*/  IMAD.WIDE R24, R3, 0x4, R10.reuse ;  /* 0x0000000403187825 */ /* 0x104fe200078e020a */
[----:B------:R-:W2:Y:S01]  /*02c0*/  @!P0 LDG.E.EL R22, desc[UR4][R8.64] ;  /* 0x0000000408168981 */ /* 0x000ea2000c2e1900 */
[----:B------:R-:W-:Y:S02]  /*02d0*/  CS2R R28, SRZ ;  /* 0x00000000001c7805 */ /* 0x000fe4000001ff00 */
[----:B------:R-:W-:-:S04]  /*02e0*/  IMAD.WIDE R10, R2, 0x4, R10 ;  /* 0x00000004020a7825 */ /* 0x000fc800078e020a */
[----:B------:R-:W-:Y:S01]  /*02f0*/  IMAD.WIDE R2, R2, 0x4, R12 ;  /* 0x0000000402027825 */ /* 0x000fe200078e020c */
[----:B------:R-:W-:Y:S01]  /*0300*/  CS2R R12, SRZ ;  /* 0x00000000000c7805 */ /* 0x000fe2000001ff00 */
[----:B------:R-:W2:Y:S04]  /*0310*/  @!P0 LDG.E.EL R28, desc[UR4][R24.64] ;  /* 0x00000004181c8981 */ /* 0x000ea8000c2e1900 */
[----:B------:R-:W2:Y:S04]  /*0320*/  @!P0 LDG.E.EL R29, desc[UR4][R26.64] ;  /* 0x000000041a1d8981 */ /* 0x000ea8000c2e1900 */
[----:B------:R-:W2:Y:S04]  /*0330*/  @!P0 LDG.E.EL R12, desc[UR4][R10.64] ;  /* 0x000000040a0c8981 */ /* 0x000ea8000c2e1900 */
[----:B------:R0:W2:Y:S02]  /*0340*/  @!P0 LDG.E.EL R13, desc[UR4][R2.64] ;  /* 0x00000004020d8981 */ /* 0x0000a4000c2e1900 */
[----:B0-----:R-:W-:Y:S01]  /*0350*/  HFMA2.MMA R2, -RZ, RZ, 1.625, 0 ;  /* 0x3e800000ff027435 */ /* 0x001fe200000001ff */
[----:B---3--:R-:W-:Y:S01]  /*0360*/  FADD R0, R0, 9.9999997473787516356e-06 ;  /* 0x3727c5ac00007421 */ /* 0x008fe20000000000 */
[----:B------:R-:W-:-:S03]  /*0370*/  FADD R4, R4, 9.9999997473787516356e-06 ;  /* 0x3727c5ac04047421 */ /* 0x000fc60000000000 */
[----:B------:R-:W0:Y:S08]  /*0380*/  MUFU.SQRT R8, R0 ;  /* 0x0000000000087308 */ /* 0x000e300000002000 */
[----:B------:R-:W1:Y:S01]  /*0390*/  MUFU.SQRT R9, R4 ;  /* 0x0000000400097308 */ /* 0x000e620000002000 */
[C---:B0-----:R-:W-:Y:S02]  /*03a0*/  FSETP.GT.AND P1, PT, R8.reuse, 8.50705917302346158658e+37, PT ;  /* 0x7e8000000800780b */ /* 0x041fe40003f24000 */
[----:B------:R-:W-:-:S02]  /*03b0*/  FSETP.GEU.AND P3, PT, R8, 1.175494350822287508e-38, PT ;  /* 0x008000000800780b */ /* 0x000fc40003f6e000 */
[C---:B-1----:R-:W-:Y:S02]  /*03c0*/  FSETP.GT.AND P2, PT, R9.reuse, 8.50705917302346158658e+37, PT ;  /* 0x7e8000000900780b */ /* 0x042fe40003f44000 */
[----:B------:R-:W-:-:S07]  /*03d0*/  FSETP.GEU.AND P4, PT, R9, 1.175494350822287508e-38, PT ;  /* 0x008000000900780b */ /* 0x000fce0003f8e000 */
[----:B------:R-:W-:-:S04]  /*03e0*/  @P1 FMUL R8, R8, 0.25 ;  /* 0x3e80000008081820 */ /* 0x000fc80000400000 */
[----:B------:R-:W-:Y:S01]  /*03f0*/  @!P3 FMUL R8, R8, 16777216 ;  /* 0x4b8000000808b820 */ /* 0x000fe20000400000 */
[----:B------:R-:W-:-:S04]  /*0400*/  @P2 FMUL R9, R9, 0.25 ;  /* 0x3e80000009092820 */ /* 0x000fc80000400000 */
[----:B------:R-:W-:Y:S01]  /*0410*/  @!P4 FMUL R9, R9, 16777216 ;  /* 0x4b8000000909c820 */ /* 0x000fe20000400000 */
[----:B------:R-:W0:Y:S01]  /*0420*/  MUFU.RCP R8, R8 ;  /* 0x0000000800087308 */ /* 0x000e220000001000 */
[----:B------:R-:W-:-:S07]  /*0430*/  FSEL R3, R2, 1, P1 ;  /* 0x3f80000002037808 */ /* 0x000fce0000800000 */
[----:B------:R-:W1:Y:S01]  /*0440*/  MUFU.RCP R9, R9 ;  /* 0x0000000900097308 */ /* 0x000e620000001000 */
[----:B------:R-:W-:Y:S01]  /*0450*/  FSEL R2, R2, 1, P2 ;  /* 0x3f80000002027808 */ /* 0x000fe20001000000 */
[----:B------:R-:W-:Y:S01]  /*0460*/  @!P3 FMUL R3, R3, 16777216 ;  /* 0x4b8000000303b820 */ /* 0x000fe20000400000 */
[----:B----4-:R-:W-:Y:S01]  /*0470*/  FADD R14, R5, R14 ;  /* 0x0000000e050e7221 */ /* 0x010fe20000000000 */
[----:B-----5:R-:W-:Y:S02]  /*0480*/  FADD R15, R6, R15 ;  /* 0x0000000f060f7221 */ /* 0x020fe40000000000 */
[----:B------:R-:W-:Y:S01]  /*0490*/  @!P4 FMUL R2, R2, 16777216 ;  /* 0x4b8000000202c820 */ /* 0x000fe20000400000 */
[----:B0-----:R-:W-:Y:S01]  /*04a0*/  FMUL R0, R8, R3 ;  /* 0x0000000308007220 */ /* 0x001fe20000400000 */
[----:B------:R-:W-:Y:S01]  /*04b0*/  FADD R23, R14, -R23 ;  /* 0x800000170e177221 */ /* 0x000fe20000000000 */
[----:B--2---:R-:W-:Y:S01]  /*04c0*/  FADD R22, R15, -R22 ;  /* 0x800000160f167221 */ /* 0x004fe20000000000 */
[----:B-1----:R-:W-:-:S02]  /*04d0*/  FMUL R3, R9, R2 ;  /* 0x0000000209037220 */ /* 0x002fc40000400000 */
[----:B------:R-:W-:Y:S02]  /*04e0*/  FMUL R0, R23, R0 ;  /* 0x0000000017007220 */ /* 0x000fe40000400000 */
[----:B------:R-:W-:Y:S02]  /*04f0*/  FMUL R22, R22, R3 ;  /* 0x0000000316167220 */ /* 0x000fe40000400000 */
[----:B------:R-:W-:Y:S01]  /*0500*/  FFMA R0, R0, R28, R29 ;  /* 0x0000001c00007223 */ /* 0x000fe2000000001d */
[----:B------:R-:W0:Y:S01]  /*0510*/  LDC.64 R2, c[0x0][0x240] ;  /* 0x00009000ff027b82 */ /* 0x000e220000000a00 */
[----:B------:R-:W-:-:S03]  /*0520*/  FFMA R12, R22, R12, R13 ;  /* 0x0000000c160c7223 */ /* 0x000fc6000000000d */
[----:B------:R-:W-:Y:S02]  /*0530*/  FSETP.GTU.AND P1, PT, R0, RZ, PT ;  /* 0x000000ff0000720b */ /* 0x000fe40003f2c000 */
[----:B------:R-:W-:Y:S02]  /*0540*/  FSETP.GTU.AND P2, PT, R12, RZ, PT ;  /* 0x000000ff0c00720b */ /* 0x000fe40003f4c000 */
[----:B------:R-:W-:Y:S02]  /*0550*/  FSEL R4, R0, RZ, P1 ;  /* 0x000000ff00047208 */ /* 0x000fe40000800000 */
[----:B------:R-:W-:Y:S02]  /*0560*/  FSEL R5, R12, RZ, P2 ;  /* 0x000000ff0c057208 */ /* 0x000fe40001000000 */
[C---:B------:R-:W-:Y:S02]  /*0570*/  FSETP.GEU.AND P1, PT, R4.reuse, 6, PT ;  /* 0x40c000000400780b */ /* 0x040fe40003f2e000 */
[----:B------:R-:W-:Y:S01]  /*0580*/  FSETP.GEU.AND P2, PT, R5, 6, PT ;  /* 0x40c000000500780b */ /* 0x000fe20003f4e000 */
[----:B------:R1:W-:Y:S01]  /*0590*/  @!P0 STG.E.64 desc[UR4][R20.64], R14 ;  /* 0x0000000e14008986 */ /* 0x0003e2000c101b04 */
[----:B------:R-:W-:-:S02]  /*05a0*/  FSETP.NAN.AND P3, PT, R4, R4, PT ;  /* 0x000000040400720b */ /* 0x000fc40003f68000 */
[----:B------:R-:W-:Y:S01]  /*05b0*/  FSETP.NAN.AND P4, PT, R5, R5, PT ;  /* 0x000000050500720b */ /* 0x000fe20003f88000 */
[----:B0-----:R-:W-:-:S06]  /*05c0*/  IMAD.WIDE R6, R7, 0x4, R2 ;  /* 0x0000000407067825 */ /* 0x001fcc00078e0202 */
[----:B------:R-:W-:Y:S02]  /*05d0*/  @P1 SEL R4, R4, 0x40c00000, P3 ;  /* 0x40c0000004041807 */ /* 0x000fe40001800000 */
[----:B------:R-:W-:Y:S01]  /*05e0*/  @P2 SEL R5, R5, 0x40c00000, P4 ;  /* 0x40c0000005052807 */ /* 0x000fe20002000000 */
[----:B------:R-:W-:Y:S06]  /*05f0*/  @P0 EXIT ;  /* 0x000000000000094d */ /* 0x000fec0003800000 */
[----:B------:R-:W-:Y:S01]  /*0600*/  STG.E.64 desc[UR4][R6.64], R4 ;  /* 0x0000000406007986 */ /* 0x000fe2000c101b04 */
[----:B------:R-:W-:Y:S05]  /*0610*/  EXIT ;  /* 0x000000000000794d */ /* 0x000fea0003800000 */
.L_x_0:
[----:B------:R-:W-:-:S00]  /*0620*/  BRA `(.L_x_0) ;  /* 0xfffffffc00fc7947 */ /* 0x000fc0000383ffff */
[----:B------:R-:W-:-:S00]  /*0630*/  NOP ;  /* 0x0000000000007918 */ /* 0x000fc00000000000 */
        /* <DEDUP_REMOVED lines=12> */
.L_x_1:


//--------------------- .nv.global.init           --------------------------
	.section	.nv.global.init,"aw",@progbits
.nv.global.init:
	.type		_$_str,@object
	.size		_$_str,(_$_str_$_2 - _$_str)
_$_str:
        /*0000*/ 	.byte	0x5f, 0x5f, 0x43, 0x55, 0x44, 0x41, 0x5f, 0x46, 0x54, 0x5a, 0x00
	.type		_$_str_$_2,@object
	.size		_$_str_$_2,(.L_1 - _$_str_$_2)
_$_str_$_2:
        /*000b*/ 	.byte	0x5f, 0x5f, 0x43, 0x55, 0x44, 0x41, 0x5f, 0x50, 0x52, 0x45, 0x43, 0x5f, 0x53, 0x51, 0x52, 0x54
        /*001b*/ 	.byte	0x00
.L_1:


//--------------------- .nv.constant0.triton_poi_fused__native_batch_norm_legit_no_training_convolution_hardtanh_53 --------------------------
	.section	.nv.constant0.triton_poi_fused__native_batch_norm_legit_no_training_convolution_hardtanh_53,"a",@progbits
	.sectionflags	@""
	.align	4
.nv.constant0.triton_poi_fused__native_batch_norm_legit_no_training_convolution_hardtanh_53:
	.zero		588
